//
// Generated by NVIDIA NVVM Compiler
//
// Compiler Build ID: CL-36424714
// Cuda compilation tools, release 13.0, V13.0.88
// Based on NVVM 20.0.0
//

.version 9.0
.target sm_100
.address_size 64

	// .globl	_Z15count_histogramPKiPiii

.visible .entry _Z15count_histogramPKiPiii(
	.param .u64 .ptr .align 1 _Z15count_histogramPKiPiii_param_0,
	.param .u64 .ptr .align 1 _Z15count_histogramPKiPiii_param_1,
	.param .u32 _Z15count_histogramPKiPiii_param_2,
	.param .u32 _Z15count_histogramPKiPiii_param_3
)
{
	.reg .pred 	%p<5>;
	.reg .b32 	%r<9>;
	.reg .b64 	%rd<9>;

	ld.param.u64 	%rd1, [_Z15count_histogramPKiPiii_param_0];
	ld.param.u64 	%rd2, [_Z15count_histogramPKiPiii_param_1];
	ld.param.u32 	%r4, [_Z15count_histogramPKiPiii_param_2];
	ld.param.u32 	%r3, [_Z15count_histogramPKiPiii_param_3];
	mov.u32 	%r5, %ctaid.x;
	mov.u32 	%r6, %ntid.x;
	mov.u32 	%r7, %tid.x;
	mad.lo.s32 	%r1, %r5, %r6, %r7;
	setp.ge.s32 	%p1, %r1, %r4;
	@%p1 bra 	$L__BB0_3;
	cvta.to.global.u64 	%rd3, %rd1;
	mul.wide.s32 	%rd4, %r1, 4;
	add.s64 	%rd5, %rd3, %rd4;
	ld.global.u32 	%r2, [%rd5];
	setp.ge.s32 	%p2, %r2, %r3;
	setp.lt.s32 	%p3, %r2, 0;
	or.pred  	%p4, %p2, %p3;
	@%p4 bra 	$L__BB0_3;
	cvta.to.global.u64 	%rd6, %rd2;
	mul.wide.u32 	%rd7, %r2, 4;
	add.s64 	%rd8, %rd6, %rd7;
	atom.global.add.u32 	%r8, [%rd8], 1;
$L__BB0_3:
	ret;

}


// ===== COMPILED SASS (sm_100) =====

	.target	sm_100

	.elftype	@"ET_EXEC"


//--------------------- .note.nv.tkinfo           --------------------------
	.section	.note.nv.tkinfo,"",@"SHT_NOTE"
	.sectionflags	@"SHF_NOTE_NV_TKINFO"
	.tkinfo
        /*0018*/ 	.word	0x00000002
        /*0030*/ 	.string	""
        /*0030*/ 	.string	"ptxas"
        /*0030*/ 	.string	"Cuda compilation tools, release 13.0, V13.0.88"
        /*0030*/ 	.string	"Build cuda_13.0.r13.0/compiler.36424714_0"
        /*0030*/ 	.string	"-arch sm_100 -m 64 "



//--------------------- .note.nv.cuinfo           --------------------------
	.section	.note.nv.cuinfo,"",@"SHT_NOTE"
	.sectionflags	@"SHF_NOTE_NV_CUINFO"
        /*0018*/ 	.short	0x0002
        /*001a*/ 	.short	0x0064
        /*001c*/ 	.short	0x0082
	.zero		2


//--------------------- .nv.info                  --------------------------
	.section	.nv.info,"",@"SHT_CUDA_INFO"
	.align	4


	//----- nvinfo : EIATTR_REGCOUNT
	.align		4
        /*0000*/ 	.byte	0x04, 0x2f
        /*0002*/ 	.short	(.L_1 - .L_0)
	.align		4
.L_0:
        /*0004*/ 	.word	index@(_Z15count_histogramPKiPiii)
        /*0008*/ 	.word	0x0000000a


	//----- nvinfo : EIATTR_FRAME_SIZE
	.align		4
.L_1:
        /*000c*/ 	.byte	0x04, 0x11
        /*000e*/ 	.short	(.L_3 - .L_2)
	.align		4
.L_2:
        /*0010*/ 	.word	index@(_Z15count_histogramPKiPiii)
        /*0014*/ 	.word	0x00000000


	//----- nvinfo : EIATTR_MIN_STACK_SIZE
	.align		4
.L_3:
        /*0018*/ 	.byte	0x04, 0x12
        /*001a*/ 	.short	(.L_5 - .L_4)
	.align		4
.L_4:
        /*001c*/ 	.word	index@(_Z15count_histogramPKiPiii)
        /*0020*/ 	.word	0x00000000
.L_5:


//--------------------- .nv.compat                --------------------------
	.section	.nv.compat,"",@"SHT_CUDA_COMPAT_INFO"
	.align	4
        /*0000*/ 	.byte	0x02, 0x09, 0x00, 0x00, 0x02, 0x02, 0x01, 0x00, 0x02, 0x05, 0x05, 0x00, 0x03, 0x07, 0x01, 0x01
        /*0010*/ 	.byte	0x02, 0x03, 0x00, 0x00, 0x02, 0x06, 0x01, 0x00, 0x04, 0x0b, 0x08, 0x00, 0x09, 0x00, 0x00, 0x00
        /*0020*/ 	.byte	0x00, 0x00, 0x00, 0x00


//--------------------- .nv.info._Z15count_histogramPKiPiii --------------------------
	.section	.nv.info._Z15count_histogramPKiPiii,"",@"SHT_CUDA_INFO"
	.sectionflags	@""
	.align	4


	//----- nvinfo : EIATTR_CUDA_API_VERSION
	.align		4
        /*0000*/ 	.byte	0x04, 0x37
        /*0002*/ 	.short	(.L_7 - .L_6)
.L_6:
        /*0004*/ 	.word	0x00000082


	//----- nvinfo : EIATTR_KPARAM_INFO
	.align		4
.L_7:
        /*0008*/ 	.byte	0x04, 0x17
        /*000a*/ 	.short	(.L_9 - .L_8)
.L_8:
        /*000c*/ 	.word	0x00000000
        /*0010*/ 	.short	0x0003
        /*0012*/ 	.short	0x0014
        /*0014*/ 	.byte	0x00, 0xf0, 0x11, 0x00


	//----- nvinfo : EIATTR_KPARAM_INFO
	.align		4
.L_9:
        /*0018*/ 	.byte	0x04, 0x17
        /*001a*/ 	.short	(.L_11 - .L_10)
.L_10:
        /*001c*/ 	.word	0x00000000
        /*0020*/ 	.short	0x0002
        /*0022*/ 	.short	0x0010
        /*0024*/ 	.byte	0x00, 0xf0, 0x11, 0x00


	//----- nvinfo : EIATTR_KPARAM_INFO
	.align		4
.L_11:
        /*0028*/ 	.byte	0x04, 0x17
        /*002a*/ 	.short	(.L_13 - .L_12)
.L_12:
        /*002c*/ 	.word	0x00000000
        /*0030*/ 	.short	0x0001
        /*0032*/ 	.short	0x0008
        /*0034*/ 	.byte	0x00, 0xf5, 0x21, 0x00


	//----- nvinfo : EIATTR_KPARAM_INFO
	.align		4
.L_13:
        /*0038*/ 	.byte	0x04, 0x17
        /*003a*/ 	.short	(.L_15 - .L_14)
.L_14:
        /*003c*/ 	.word	0x00000000
        /*0040*/ 	.short	0x0000
        /*0042*/ 	.short	0x0000
        /*0044*/ 	.byte	0x00, 0xf5, 0x21, 0x00


	//----- nvinfo : EIATTR_SPARSE_MMA_MASK
	.align		4
.L_15:
        /*0048*/ 	.byte	0x03, 0x50
        /*004a*/ 	.short	0x0000


	//----- nvinfo : EIATTR_MAXREG_COUNT
	.align		4
        /*004c*/ 	.byte	0x03, 0x1b
        /*004e*/ 	.short	0x00ff


	//----- nvinfo : EIATTR_MERCURY_ISA_VERSION
	.align		4
        /*0050*/ 	.byte	0x03, 0x5f
        /*0052*/ 	.short	0x0101


	//----- nvinfo : EIATTR_VRC_CTA_INIT_COUNT
	.align		4
        /*0054*/ 	.byte	0x02, 0x4a
	.zero		1
	.zero		1


	//----- nvinfo : EIATTR_EXIT_INSTR_OFFSETS
	.align		4
        /*0058*/ 	.byte	0x04, 0x1c
        /*005a*/ 	.short	(.L_17 - .L_16)


	//   ....[0]....
.L_16:
        /*005c*/ 	.word	0x00000070


	//   ....[1]....
        /*0060*/ 	.word	0x000000f0


	//   ....[2]....
        /*0064*/ 	.word	0x00000140


	//----- nvinfo : EIATTR_CBANK_PARAM_SIZE
	.align		4
.L_17:
        /*0068*/ 	.byte	0x03, 0x19
        /*006a*/ 	.short	0x0018


	//----- nvinfo : EIATTR_PARAM_CBANK
	.align		4
        /*006c*/ 	.byte	0x04, 0x0a
        /*006e*/ 	.short	(.L_19 - .L_18)
	.align		4
.L_18:
        /*0070*/ 	.word	index@(.nv.constant0._Z15count_histogramPKiPiii)
        /*0074*/ 	.short	0x0380
        /*0076*/ 	.short	0x0018


	//----- nvinfo : EIATTR_SW_WAR
	.align		4
.L_19:
        /*0078*/ 	.byte	0x04, 0x36
        /*007a*/ 	.short	(.L_21 - .L_20)
.L_20:
        /*007c*/ 	.word	0x00000008
.L_21:


//--------------------- .nv.callgraph             --------------------------
	.section	.nv.callgraph,"",@"SHT_CUDA_CALLGRAPH"
	.align	4
	.sectionentsize	8
	.align		4
        /*0000*/ 	.word	0x00000000
	.align		4
        /*0004*/ 	.word	0xffffffff
	.align		4
        /*0008*/ 	.word	0x00000000
	.align		4
        /*000c*/ 	.word	0xfffffffe
	.align		4
        /*0010*/ 	.word	0x00000000
	.align		4
        /*0014*/ 	.word	0xfffffffd
	.align		4
        /*0018*/ 	.word	0x00000000
	.align		4
        /*001c*/ 	.word	0xfffffffc


//--------------------- .text._Z15count_histogramPKiPiii --------------------------
	.section	.text._Z15count_histogramPKiPiii,"ax",@progbits
	.align	128
        .global         _Z15count_histogramPKiPiii
        .type           _Z15count_histogramPKiPiii,@function
        .size           _Z15count_histogramPKiPiii,(.L_x_1 - _Z15count_histogramPKiPiii)
        .other          _Z15count_histogramPKiPiii,@"STO_CUDA_ENTRY STV_DEFAULT"
_Z15count_histogramPKiPiii:
.text._Z15count_histogramPKiPiii:
[----:B------:R-:W-:Y:S01]  /*0000*/  LDC R1, c[0x0][0x37c] ;  /* 0x0000df00ff017b82 */ /* 0x000fe20000000800 */
[----:B------:R-:W0:Y:S07]  /*0010*/  S2R R0, SR_TID.X ;  /* 0x0000000000007919 */ /* 0x000e2e0000002100 */
[----:B------:R-:W0:Y:S01]  /*0020*/  S2UR UR4, SR_CTAID.X ;  /* 0x00000000000479c3 */ /* 0x000e220000002500 */
[----:B------:R-:W1:Y:S07]  /*0030*/  LDCU UR5, c[0x0][0x390] ;  /* 0x00007200ff0577ac */ /* 0x000e6e0008000800 */
[----:B------:R-:W0:Y:S02]  /*0040*/  LDC R5, c[0x0][0x360] ;  /* 0x0000d800ff057b82 */ /* 0x000e240000000800 */
[----:B0-----:R-:W-:-:S05]  /*0050*/  IMAD R5, R5, UR4, R0 ;  /* 0x0000000405057c24 */ /* 0x001fca000f8e0200 */
[----:B-1----:R-:W-:-:S13]  /*0060*/  ISETP.GE.AND P0, PT, R5, UR5, PT ;  /* 0x0000000505007c0c */ /* 0x002fda000bf06270 */
[----:B------:R-:W-:Y:S05]  /*0070*/  @P0 EXIT ;  /* 0x000000000000094d */ /* 0x000fea0003800000 */
[----:B------:R-:W0:Y:S01]  /*0080*/  LDC.64 R2, c[0x0][0x380] ;  /* 0x0000e000ff027b82 */ /* 0x000e220000000a00 */
[----:B------:R-:W1:Y:S01]  /*0090*/  LDCU.64 UR4, c[0x0][0x358] ;  /* 0x00006b00ff0477ac */ /* 0x000e620008000a00 */
[----:B------:R-:W2:Y:S01]  /*00a0*/  LDCU UR6, c[0x0][0x394] ;  /* 0x00007280ff0677ac */ /* 0x000ea20008000800 */
[----:B0-----:R-:W-:-:S05]  /*00b0*/  IMAD.WIDE R2, R5, 0x4, R2 ;  /* 0x0000000405027825 */ /* 0x001fca00078e0202 */
[----:B-1----:R-:W3:Y:S02]  /*00c0*/  LDG.E R5, desc[UR4][R2.64] ;  /* 0x0000000402057981 */ /* 0x002ee4000c1e1900 */
[----:B---3--:R-:W-:-:S04]  /*00d0*/  ISETP.GE.AND P0, PT, R5, RZ, PT ;  /* 0x000000ff0500720c */ /* 0x008fc80003f06270 */
[----:B--2---:R-:W-:-:S13]  /*00e0*/  ISETP.GE.OR P0, PT, R5, UR6, !P0 ;  /* 0x0000000605007c0c */ /* 0x004fda000c706670 */
[----:B------:R-:W-:Y:S05]  /*00f0*/  @P0 EXIT ;  /* 0x000000000000094d */ /* 0x000fea0003800000 */
[----:B------:R-:W0:Y:S01]  /*0100*/  LDC.64 R2, c[0x0][0x388] ;  /* 0x0000e200ff027b82 */ /* 0x000e220000000a00 */
[----:B------:R-:W-:Y:S02]  /*0110*/  HFMA2 R7, -RZ, RZ, 0, 5.9604644775390625e-08 ;  /* 0x00000001ff077431 */ /* 0x000fe400000001ff */
[----:B0-----:R-:W-:-:S05]  /*0120*/  IMAD.WIDE.U32 R2, R5, 0x4, R2 ;  /* 0x0000000405027825 */ /* 0x001fca00078e0002 */
[----:B------:R-:W-:Y:S01]  /*0130*/  REDG.E.ADD.STRONG.GPU desc[UR4][R2.64], R7 ;  /* 0x000000070200798e */ /* 0x000fe2000c12e104 */
[----:B------:R-:W-:Y:S05]  /*0140*/  EXIT ;  /* 0x000000000000794d */ /* 0x000fea0003800000 */
.L_x_0:
[----:B------:R-:W-:-:S00]  /*0150*/  BRA `(.L_x_0) ;  /* 0xfffffffc00fc7947 */ /* 0x000fc0000383ffff */
[----:B------:R-:W-:-:S00]  /*0160*/  NOP ;  /* 0x0000000000007918 */ /* 0x000fc00000000000 */
        /* <DEDUP_REMOVED lines=9> */
.L_x_1:


//--------------------- .nv.shared.reserved.0     --------------------------
	.section	.nv.shared.reserved.0,"aw",@nobits
	.weak		__nv_reservedSMEM_offset_0_alias
	.size		__nv_reservedSMEM_offset_0_alias, 0, 64
	.other		__nv_reservedSMEM_offset_0_alias,@"STO_CUDA_RESERVED_SHARED STV_DEFAULT"
__nv_reservedSMEM_offset_0_alias:
	.zero		0
	.zero		64


//--------------------- .nv.constant0._Z15count_histogramPKiPiii --------------------------
	.section	.nv.constant0._Z15count_histogramPKiPiii,"a",@progbits
	.sectionflags	@""
	.align	4
.nv.constant0._Z15count_histogramPKiPiii:
	.zero		920


//--------------------- SYMBOLS --------------------------

	.type		.nv.reservedSmem.offset0,@object
	.size		.nv.reservedSmem.offset0,0x4
